//
// Generated by NVIDIA NVVM Compiler
//
// Compiler Build ID: CL-36424714
// Cuda compilation tools, release 13.0, V13.0.88
// Based on NVVM 20.0.0
//

.version 9.0
.target sm_100
.address_size 64

	// .globl	_Z11hello_worldv
.extern .func  (.param .b32 func_retval0) vprintf
(
	.param .b64 vprintf_param_0,
	.param .b64 vprintf_param_1
)
;
.global .align 1 .b8 $str[32] = {84, 104, 105, 115, 32, 105, 115, 32, 72, 101, 108, 108, 111, 32, 119, 111, 114, 108, 100, 32, 102, 114, 111, 109, 32, 75, 101, 114, 110, 101, 108};

.visible .entry _Z11hello_worldv()
{
	.reg .b32 	%r<3>;
	.reg .b64 	%rd<3>;

	mov.u64 	%rd1, $str;
	cvta.global.u64 	%rd2, %rd1;
	{ // callseq 0, 0
	.param .b64 param0;
	st.param.b64 	[param0], %rd2;
	.param .b64 param1;
	st.param.b64 	[param1], 0;
	.param .b32 retval0;
	call.uni (retval0), 
	vprintf, 
	(
	param0, 
	param1
	);
	ld.param.b32 	%r1, [retval0];
	} // callseq 0
	ret;

}


// ===== COMPILED SASS (sm_100) =====

	.target	sm_100

	.elftype	@"ET_EXEC"


//--------------------- .note.nv.tkinfo           --------------------------
	.section	.note.nv.tkinfo,"",@"SHT_NOTE"
	.sectionflags	@"SHF_NOTE_NV_TKINFO"
	.tkinfo
        /*0018*/ 	.word	0x00000002
        /*0030*/ 	.string	""
        /*0030*/ 	.string	"ptxas"
        /*0030*/ 	.string	"Cuda compilation tools, release 13.0, V13.0.88"
        /*0030*/ 	.string	"Build cuda_13.0.r13.0/compiler.36424714_0"
        /*0030*/ 	.string	"-arch sm_100 -m 64 "



//--------------------- .note.nv.cuinfo           --------------------------
	.section	.note.nv.cuinfo,"",@"SHT_NOTE"
	.sectionflags	@"SHF_NOTE_NV_CUINFO"
        /*0018*/ 	.short	0x0002
        /*001a*/ 	.short	0x0064
        /*001c*/ 	.short	0x0082
	.zero		2


//--------------------- .nv.info                  --------------------------
	.section	.nv.info,"",@"SHT_CUDA_INFO"
	.align	4


	//----- nvinfo : EIATTR_REGCOUNT
	.align		4
        /*0000*/ 	.byte	0x04, 0x2f
        /*0002*/ 	.short	(.L_2 - .L_1)
	.align		4
.L_1:
        /*0004*/ 	.word	index@(_Z11hello_worldv)
        /*0008*/ 	.word	0x00000018


	//----- nvinfo : EIATTR_FRAME_SIZE
	.align		4
.L_2:
        /*000c*/ 	.byte	0x04, 0x11
        /*000e*/ 	.short	(.L_4 - .L_3)
	.align		4
.L_3:
        /*0010*/ 	.word	index@(_Z11hello_worldv)
        /*0014*/ 	.word	0x00000000


	//----- nvinfo : EIATTR_MIN_STACK_SIZE
	.align		4
.L_4:
        /*0018*/ 	.byte	0x04, 0x12
        /*001a*/ 	.short	(.L_6 - .L_5)
	.align		4
.L_5:
        /*001c*/ 	.word	index@(_Z11hello_worldv)
        /*0020*/ 	.word	0x00000000
.L_6:


//--------------------- .nv.compat                --------------------------
	.section	.nv.compat,"",@"SHT_CUDA_COMPAT_INFO"
	.align	4
        /*0000*/ 	.byte	0x02, 0x09, 0x00, 0x00, 0x02, 0x02, 0x01, 0x00, 0x02, 0x05, 0x05, 0x00, 0x03, 0x07, 0x01, 0x01
        /*0010*/ 	.byte	0x02, 0x03, 0x00, 0x00, 0x02, 0x06, 0x01, 0x00, 0x04, 0x0b, 0x08, 0x00, 0x09, 0x00, 0x00, 0x00
        /*0020*/ 	.byte	0x00, 0x00, 0x00, 0x00


//--------------------- .nv.info._Z11hello_worldv --------------------------
	.section	.nv.info._Z11hello_worldv,"",@"SHT_CUDA_INFO"
	.sectionflags	@""
	.align	4


	//----- nvinfo : EIATTR_CUDA_API_VERSION
	.align		4
        /*0000*/ 	.byte	0x04, 0x37
        /*0002*/ 	.short	(.L_8 - .L_7)
.L_7:
        /*0004*/ 	.word	0x00000082


	//----- nvinfo : EIATTR_SPARSE_MMA_MASK
	.align		4
.L_8:
        /*0008*/ 	.byte	0x03, 0x50
        /*000a*/ 	.short	0x0000


	//----- nvinfo : EIATTR_MAXREG_COUNT
	.align		4
        /*000c*/ 	.byte	0x03, 0x1b
        /*000e*/ 	.short	0x00ff


	//----- nvinfo : EIATTR_EXTERNS
	.align		4
        /*0010*/ 	.byte	0x04, 0x0f
        /*0012*/ 	.short	(.L_10 - .L_9)


	//   ....[0]....
	.align		4
.L_9:
        /*0014*/ 	.word	index@(vprintf)


	//----- nvinfo : EIATTR_MERCURY_ISA_VERSION
	.align		4
.L_10:
        /*0018*/ 	.byte	0x03, 0x5f
        /*001a*/ 	.short	0x0101


	//----- nvinfo : EIATTR_VRC_CTA_INIT_COUNT
	.align		4
        /*001c*/ 	.byte	0x02, 0x4a
	.zero		1
	.zero		1


	//----- nvinfo : EIATTR_SYSCALL_OFFSETS
	.align		4
        /*0020*/ 	.byte	0x04, 0x46
        /*0022*/ 	.short	(.L_12 - .L_11)


	//   ....[0]....
.L_11:
        /*0024*/ 	.word	0x00000080


	//----- nvinfo : EIATTR_EXIT_INSTR_OFFSETS
	.align		4
.L_12:
        /*0028*/ 	.byte	0x04, 0x1c
        /*002a*/ 	.short	(.L_14 - .L_13)


	//   ....[0]....
.L_13:
        /*002c*/ 	.word	0x00000090


	//----- nvinfo : EIATTR_SW_WAR
	.align		4
.L_14:
        /*0030*/ 	.byte	0x04, 0x36
        /*0032*/ 	.short	(.L_16 - .L_15)
.L_15:
        /*0034*/ 	.word	0x00000008
.L_16:


//--------------------- .nv.callgraph             --------------------------
	.section	.nv.callgraph,"",@"SHT_CUDA_CALLGRAPH"
	.align	4
	.sectionentsize	8
	.align		4
        /*0000*/ 	.word	0x00000000
	.align		4
        /*0004*/ 	.word	0xffffffff
	.align		4
        /*0008*/ 	.word	index@(_Z11hello_worldv)
	.align		4
        /*000c*/ 	.word	index@(vprintf)
	.align		4
        /*0010*/ 	.word	0x00000000
	.align		4
        /*0014*/ 	.word	0xfffffffe
	.align		4
        /*0018*/ 	.word	0x00000000
	.align		4
        /*001c*/ 	.word	0xfffffffd
	.align		4
        /*0020*/ 	.word	0x00000000
	.align		4
        /*0024*/ 	.word	0xfffffffc


//--------------------- .nv.constant4             --------------------------
	.section	.nv.constant4,"a",@progbits
	.align	8
	.align		8
.nv.constant4:
        /*0000*/ 	.dword	vprintf
	.align		8
        /*0008*/ 	.dword	$str


//--------------------- .text._Z11hello_worldv    --------------------------
	.section	.text._Z11hello_worldv,"ax",@progbits
	.align	128
        .global         _Z11hello_worldv
        .type           _Z11hello_worldv,@function
        .size           _Z11hello_worldv,(.L_x_2 - _Z11hello_worldv)
        .other          _Z11hello_worldv,@"STO_CUDA_ENTRY STV_DEFAULT"
_Z11hello_worldv:
.text._Z11hello_worldv:
[----:B------:R-:W0:Y:S01]  /*0000*/  LDC R1, c[0x0][0x37c] ;  /* 0x0000df00ff017b82 */ /* 0x000e220000000800 */
[----:B------:R-:W-:Y:S01]  /*0010*/  MOV R0, 0x0 ;  /* 0x0000000000007802 */ /* 0x000fe20000000f00 */
[----:B------:R-:W1:Y:S01]  /*0020*/  LDCU.64 UR4, c[0x4][0x8] ;  /* 0x01000100ff0477ac */ /* 0x000e620008000a00 */
[----:B------:R-:W-:-:S05]  /*0030*/  CS2R R6, SRZ ;  /* 0x0000000000067805 */ /* 0x000fca000001ff00 */
[----:B------:R2:W3:Y:S01]  /*0040*/  LDC.64 R2, c[0x4][R0] ;  /* 0x0100000000027b82 */ /* 0x0004e20000000a00 */
[----:B-1----:R-:W-:Y:S02]  /*0050*/  IMAD.U32 R4, RZ, RZ, UR4 ;  /* 0x00000004ff047e24 */ /* 0x002fe4000f8e00ff */
[----:B--2---:R-:W-:-:S07]  /*0060*/  IMAD.U32 R5, RZ, RZ, UR5 ;  /* 0x00000005ff057e24 */ /* 0x004fce000f8e00ff */
[----:B------:R-:W-:-:S07]  /*0070*/  LEPC R20, `(.L_x_0) ;  /* 0x000000001014794e */ /* 0x000fce0000000000 */
[----:B0--3--:R-:W-:Y:S05]  /*0080*/  CALL.ABS.NOINC R2 ;  /* 0x0000000002007343 */ /* 0x009fea0003c00000 */
.L_x_0:
[----:B------:R-:W-:Y:S05]  /*0090*/  EXIT ;  /* 0x000000000000794d */ /* 0x000fea0003800000 */
.L_x_1:
[----:B------:R-:W-:-:S00]  /*00a0*/  BRA `(.L_x_1) ;  /* 0xfffffffc00fc7947 */ /* 0x000fc0000383ffff */
[----:B------:R-:W-:-:S00]  /*00b0*/  NOP ;  /* 0x0000000000007918 */ /* 0x000fc00000000000 */
        /* <DEDUP_REMOVED lines=12> */
.L_x_2:


//--------------------- .nv.global.init           --------------------------
	.section	.nv.global.init,"aw",@progbits
.nv.global.init:
	.type		$str,@object
	.size		$str,(.L_0 - $str)
$str:
        /*0000*/ 	.byte	0x54, 0x68, 0x69, 0x73, 0x20, 0x69, 0x73, 0x20, 0x48, 0x65, 0x6c, 0x6c, 0x6f, 0x20, 0x77, 0x6f
        /*0010*/ 	.byte	0x72, 0x6c, 0x64, 0x20, 0x66, 0x72, 0x6f, 0x6d, 0x20, 0x4b, 0x65, 0x72, 0x6e, 0x65, 0x6c, 0x00
.L_0:


//--------------------- .nv.shared.reserved.0     --------------------------
	.section	.nv.shared.reserved.0,"aw",@nobits
	.weak		__nv_reservedSMEM_offset_0_alias
	.size		__nv_reservedSMEM_offset_0_alias, 0, 64
	.other		__nv_reservedSMEM_offset_0_alias,@"STO_CUDA_RESERVED_SHARED STV_DEFAULT"
__nv_reservedSMEM_offset_0_alias:
	.zero		0
	.zero		64


//--------------------- .nv.constant0._Z11hello_worldv --------------------------
	.section	.nv.constant0._Z11hello_worldv,"a",@progbits
	.sectionflags	@""
	.align	4
.nv.constant0._Z11hello_worldv:
	.zero		896


//--------------------- SYMBOLS --------------------------

	.type		.nv.reservedSmem.offset0,@object
	.size		.nv.reservedSmem.offset0,0x4
	.type		vprintf,@function
